//
// Generated by NVIDIA NVVM Compiler
//
// Compiler Build ID: CL-36424714
// Cuda compilation tools, release 13.0, V13.0.88
// Based on NVVM 20.0.0
//

.version 9.0
.target sm_100
.address_size 64

	// .globl	_Z19lower_tri_mm_kernelPKfS0_Pfm

.visible .entry _Z19lower_tri_mm_kernelPKfS0_Pfm(
	.param .u64 .ptr .align 1 _Z19lower_tri_mm_kernelPKfS0_Pfm_param_0,
	.param .u64 .ptr .align 1 _Z19lower_tri_mm_kernelPKfS0_Pfm_param_1,
	.param .u64 .ptr .align 1 _Z19lower_tri_mm_kernelPKfS0_Pfm_param_2,
	.param .u64 _Z19lower_tri_mm_kernelPKfS0_Pfm_param_3
)
{
	.reg .pred 	%p<11>;
	.reg .b32 	%r<46>;
	.reg .b32 	%f<67>;
	.reg .b64 	%rd<124>;

	ld.param.u64 	%rd8, [_Z19lower_tri_mm_kernelPKfS0_Pfm_param_0];
	ld.param.u64 	%rd9, [_Z19lower_tri_mm_kernelPKfS0_Pfm_param_1];
	ld.param.u64 	%rd10, [_Z19lower_tri_mm_kernelPKfS0_Pfm_param_2];
	ld.param.u64 	%rd7, [_Z19lower_tri_mm_kernelPKfS0_Pfm_param_3];
	cvta.to.global.u64 	%rd1, %rd10;
	cvta.to.global.u64 	%rd2, %rd9;
	cvta.to.global.u64 	%rd3, %rd8;
	mov.u32 	%r17, %ctaid.y;
	mov.u32 	%r18, %ntid.y;
	mov.u32 	%r19, %tid.y;
	mad.lo.s32 	%r20, %r17, %r18, %r19;
	mov.u32 	%r21, %ctaid.x;
	mov.u32 	%r22, %ntid.x;
	mov.u32 	%r23, %tid.x;
	mad.lo.s32 	%r43, %r21, %r22, %r23;
	cvt.u64.u32 	%rd4, %r20;
	cvt.s64.s32 	%rd5, %r43;
	max.u64 	%rd11, %rd4, %rd5;
	setp.ge.u64 	%p1, %rd11, %rd7;
	@%p1 bra 	$L__BB0_15;
	cvt.u32.u64 	%r24, %rd4;
	setp.lt.s32 	%p2, %r24, %r43;
	@%p2 bra 	$L__BB0_16;
	mul.lo.s64 	%rd6, %rd7, %rd4;
	sub.s32 	%r26, %r24, %r43;
	add.s32 	%r2, %r26, 1;
	and.b32  	%r3, %r2, 7;
	setp.lt.u32 	%p3, %r26, 7;
	mov.f32 	%f66, 0f00000000;
	@%p3 bra 	$L__BB0_6;
	add.s32 	%r42, %r43, 3;
	and.b32  	%r27, %r2, -8;
	neg.s32 	%r41, %r27;
	mov.f32 	%f66, 0f00000000;
$L__BB0_4:
	.pragma "nounroll";
	add.s32 	%r28, %r42, -3;
	cvt.s64.s32 	%rd12, %r28;
	add.s64 	%rd13, %rd6, %rd12;
	shl.b64 	%rd14, %rd13, 2;
	add.s64 	%rd15, %rd3, %rd14;
	ld.global.f32 	%f16, [%rd15];
	mad.lo.s64 	%rd16, %rd7, %rd12, %rd5;
	shl.b64 	%rd17, %rd16, 2;
	add.s64 	%rd18, %rd2, %rd17;
	ld.global.f32 	%f17, [%rd18];
	fma.rn.f32 	%f18, %f16, %f17, %f66;
	add.s32 	%r29, %r42, -2;
	cvt.s64.s32 	%rd19, %r29;
	add.s64 	%rd20, %rd6, %rd19;
	shl.b64 	%rd21, %rd20, 2;
	add.s64 	%rd22, %rd3, %rd21;
	ld.global.f32 	%f19, [%rd22];
	mad.lo.s64 	%rd23, %rd7, %rd19, %rd5;
	shl.b64 	%rd24, %rd23, 2;
	add.s64 	%rd25, %rd2, %rd24;
	ld.global.f32 	%f20, [%rd25];
	fma.rn.f32 	%f21, %f19, %f20, %f18;
	add.s32 	%r30, %r42, -1;
	cvt.s64.s32 	%rd26, %r30;
	add.s64 	%rd27, %rd6, %rd26;
	shl.b64 	%rd28, %rd27, 2;
	add.s64 	%rd29, %rd3, %rd28;
	ld.global.f32 	%f22, [%rd29];
	mad.lo.s64 	%rd30, %rd7, %rd26, %rd5;
	shl.b64 	%rd31, %rd30, 2;
	add.s64 	%rd32, %rd2, %rd31;
	ld.global.f32 	%f23, [%rd32];
	fma.rn.f32 	%f24, %f22, %f23, %f21;
	add.s32 	%r31, %r42, 4;
	cvt.s64.s32 	%rd33, %r42;
	add.s64 	%rd34, %rd6, %rd33;
	shl.b64 	%rd35, %rd34, 2;
	add.s64 	%rd36, %rd3, %rd35;
	ld.global.f32 	%f25, [%rd36];
	mad.lo.s64 	%rd37, %rd7, %rd33, %rd5;
	shl.b64 	%rd38, %rd37, 2;
	add.s64 	%rd39, %rd2, %rd38;
	ld.global.f32 	%f26, [%rd39];
	fma.rn.f32 	%f27, %f25, %f26, %f24;
	add.s32 	%r32, %r42, 1;
	cvt.s64.s32 	%rd40, %r32;
	add.s64 	%rd41, %rd6, %rd40;
	shl.b64 	%rd42, %rd41, 2;
	add.s64 	%rd43, %rd3, %rd42;
	ld.global.f32 	%f28, [%rd43];
	mad.lo.s64 	%rd44, %rd7, %rd40, %rd5;
	shl.b64 	%rd45, %rd44, 2;
	add.s64 	%rd46, %rd2, %rd45;
	ld.global.f32 	%f29, [%rd46];
	fma.rn.f32 	%f30, %f28, %f29, %f27;
	add.s32 	%r33, %r42, 2;
	cvt.s64.s32 	%rd47, %r33;
	add.s64 	%rd48, %rd6, %rd47;
	shl.b64 	%rd49, %rd48, 2;
	add.s64 	%rd50, %rd3, %rd49;
	ld.global.f32 	%f31, [%rd50];
	mad.lo.s64 	%rd51, %rd7, %rd47, %rd5;
	shl.b64 	%rd52, %rd51, 2;
	add.s64 	%rd53, %rd2, %rd52;
	ld.global.f32 	%f32, [%rd53];
	fma.rn.f32 	%f33, %f31, %f32, %f30;
	add.s32 	%r34, %r42, 3;
	cvt.s64.s32 	%rd54, %r34;
	add.s64 	%rd55, %rd6, %rd54;
	shl.b64 	%rd56, %rd55, 2;
	add.s64 	%rd57, %rd3, %rd56;
	ld.global.f32 	%f34, [%rd57];
	mad.lo.s64 	%rd58, %rd7, %rd54, %rd5;
	shl.b64 	%rd59, %rd58, 2;
	add.s64 	%rd60, %rd2, %rd59;
	ld.global.f32 	%f35, [%rd60];
	fma.rn.f32 	%f36, %f34, %f35, %f33;
	cvt.s64.s32 	%rd61, %r31;
	add.s64 	%rd62, %rd6, %rd61;
	shl.b64 	%rd63, %rd62, 2;
	add.s64 	%rd64, %rd3, %rd63;
	ld.global.f32 	%f37, [%rd64];
	mad.lo.s64 	%rd65, %rd7, %rd61, %rd5;
	shl.b64 	%rd66, %rd65, 2;
	add.s64 	%rd67, %rd2, %rd66;
	ld.global.f32 	%f38, [%rd67];
	fma.rn.f32 	%f66, %f37, %f38, %f36;
	add.s32 	%r42, %r42, 8;
	add.s32 	%r41, %r41, 8;
	setp.ne.s32 	%p4, %r41, 0;
	@%p4 bra 	$L__BB0_4;
	add.s32 	%r43, %r42, -3;
$L__BB0_6:
	setp.eq.s32 	%p5, %r3, 0;
	@%p5 bra 	$L__BB0_14;
	and.b32  	%r12, %r2, 3;
	setp.lt.u32 	%p6, %r3, 4;
	@%p6 bra 	$L__BB0_9;
	cvt.s64.s32 	%rd68, %r43;
	add.s64 	%rd69, %rd6, %rd68;
	shl.b64 	%rd70, %rd69, 2;
	add.s64 	%rd71, %rd3, %rd70;
	ld.global.f32 	%f40, [%rd71];
	mad.lo.s64 	%rd72, %rd7, %rd68, %rd5;
	shl.b64 	%rd73, %rd72, 2;
	add.s64 	%rd74, %rd2, %rd73;
	ld.global.f32 	%f41, [%rd74];
	fma.rn.f32 	%f42, %f40, %f41, %f66;
	add.s32 	%r35, %r43, 1;
	cvt.s64.s32 	%rd75, %r35;
	add.s64 	%rd76, %rd6, %rd75;
	shl.b64 	%rd77, %rd76, 2;
	add.s64 	%rd78, %rd3, %rd77;
	ld.global.f32 	%f43, [%rd78];
	mad.lo.s64 	%rd79, %rd7, %rd75, %rd5;
	shl.b64 	%rd80, %rd79, 2;
	add.s64 	%rd81, %rd2, %rd80;
	ld.global.f32 	%f44, [%rd81];
	fma.rn.f32 	%f45, %f43, %f44, %f42;
	add.s32 	%r36, %r43, 2;
	cvt.s64.s32 	%rd82, %r36;
	add.s64 	%rd83, %rd6, %rd82;
	shl.b64 	%rd84, %rd83, 2;
	add.s64 	%rd85, %rd3, %rd84;
	ld.global.f32 	%f46, [%rd85];
	mad.lo.s64 	%rd86, %rd7, %rd82, %rd5;
	shl.b64 	%rd87, %rd86, 2;
	add.s64 	%rd88, %rd2, %rd87;
	ld.global.f32 	%f47, [%rd88];
	fma.rn.f32 	%f48, %f46, %f47, %f45;
	add.s32 	%r37, %r43, 3;
	cvt.s64.s32 	%rd89, %r37;
	add.s64 	%rd90, %rd6, %rd89;
	shl.b64 	%rd91, %rd90, 2;
	add.s64 	%rd92, %rd3, %rd91;
	ld.global.f32 	%f49, [%rd92];
	mad.lo.s64 	%rd93, %rd7, %rd89, %rd5;
	shl.b64 	%rd94, %rd93, 2;
	add.s64 	%rd95, %rd2, %rd94;
	ld.global.f32 	%f50, [%rd95];
	fma.rn.f32 	%f66, %f49, %f50, %f48;
	add.s32 	%r43, %r43, 4;
$L__BB0_9:
	setp.eq.s32 	%p7, %r12, 0;
	@%p7 bra 	$L__BB0_14;
	setp.eq.s32 	%p8, %r12, 1;
	@%p8 bra 	$L__BB0_12;
	cvt.s64.s32 	%rd96, %r43;
	add.s64 	%rd97, %rd6, %rd96;
	shl.b64 	%rd98, %rd97, 2;
	add.s64 	%rd99, %rd3, %rd98;
	ld.global.f32 	%f52, [%rd99];
	mad.lo.s64 	%rd100, %rd7, %rd96, %rd5;
	shl.b64 	%rd101, %rd100, 2;
	add.s64 	%rd102, %rd2, %rd101;
	ld.global.f32 	%f53, [%rd102];
	fma.rn.f32 	%f54, %f52, %f53, %f66;
	add.s32 	%r38, %r43, 1;
	cvt.s64.s32 	%rd103, %r38;
	add.s64 	%rd104, %rd6, %rd103;
	shl.b64 	%rd105, %rd104, 2;
	add.s64 	%rd106, %rd3, %rd105;
	ld.global.f32 	%f55, [%rd106];
	mad.lo.s64 	%rd107, %rd7, %rd103, %rd5;
	shl.b64 	%rd108, %rd107, 2;
	add.s64 	%rd109, %rd2, %rd108;
	ld.global.f32 	%f56, [%rd109];
	fma.rn.f32 	%f66, %f55, %f56, %f54;
	add.s32 	%r43, %r43, 2;
$L__BB0_12:
	and.b32  	%r39, %r2, 1;
	setp.eq.b32 	%p9, %r39, 1;
	not.pred 	%p10, %p9;
	@%p10 bra 	$L__BB0_14;
	cvt.s64.s32 	%rd110, %r43;
	add.s64 	%rd111, %rd6, %rd110;
	shl.b64 	%rd112, %rd111, 2;
	add.s64 	%rd113, %rd3, %rd112;
	ld.global.f32 	%f57, [%rd113];
	mad.lo.s64 	%rd114, %rd7, %rd110, %rd5;
	shl.b64 	%rd115, %rd114, 2;
	add.s64 	%rd116, %rd2, %rd115;
	ld.global.f32 	%f58, [%rd116];
	fma.rn.f32 	%f66, %f57, %f58, %f66;
$L__BB0_14:
	add.s64 	%rd117, %rd6, %rd5;
	shl.b64 	%rd118, %rd117, 2;
	add.s64 	%rd119, %rd1, %rd118;
	st.global.f32 	[%rd119], %f66;
$L__BB0_15:
	ret;
$L__BB0_16:
	cvt.u64.u32 	%rd120, %r43;
	mad.lo.s64 	%rd121, %rd7, %rd4, %rd120;
	shl.b64 	%rd122, %rd121, 2;
	add.s64 	%rd123, %rd1, %rd122;
	mov.b32 	%r40, 0;
	st.global.u32 	[%rd123], %r40;
	bra.uni 	$L__BB0_15;

}


// ===== COMPILED SASS (sm_100) =====

	.target	sm_100

	.elftype	@"ET_EXEC"


//--------------------- .note.nv.tkinfo           --------------------------
	.section	.note.nv.tkinfo,"",@"SHT_NOTE"
	.sectionflags	@"SHF_NOTE_NV_TKINFO"
	.tkinfo
        /*0018*/ 	.word	0x00000002
        /*0030*/ 	.string	""
        /*0030*/ 	.string	"ptxas"
        /*0030*/ 	.string	"Cuda compilation tools, release 13.0, V13.0.88"
        /*0030*/ 	.string	"Build cuda_13.0.r13.0/compiler.36424714_0"
        /*0030*/ 	.string	"-arch sm_100 -m 64 "



//--------------------- .note.nv.cuinfo           --------------------------
	.section	.note.nv.cuinfo,"",@"SHT_NOTE"
	.sectionflags	@"SHF_NOTE_NV_CUINFO"
        /*0018*/ 	.short	0x0002
        /*001a*/ 	.short	0x0064
        /*001c*/ 	.short	0x0082
	.zero		2


//--------------------- .nv.info                  --------------------------
	.section	.nv.info,"",@"SHT_CUDA_INFO"
	.align	4


	//----- nvinfo : EIATTR_REGCOUNT
	.align		4
        /*0000*/ 	.byte	0x04, 0x2f
        /*0002*/ 	.short	(.L_1 - .L_0)
	.align		4
.L_0:
        /*0004*/ 	.word	index@(_Z19lower_tri_mm_kernelPKfS0_Pfm)
        /*0008*/ 	.word	0x00000020


	//----- nvinfo : EIATTR_FRAME_SIZE
	.align		4
.L_1:
        /*000c*/ 	.byte	0x04, 0x11
        /*000e*/ 	.short	(.L_3 - .L_2)
	.align		4
.L_2:
        /*0010*/ 	.word	index@(_Z19lower_tri_mm_kernelPKfS0_Pfm)
        /*0014*/ 	.word	0x00000000


	//----- nvinfo : EIATTR_MIN_STACK_SIZE
	.align		4
.L_3:
        /*0018*/ 	.byte	0x04, 0x12
        /*001a*/ 	.short	(.L_5 - .L_4)
	.align		4
.L_4:
        /*001c*/ 	.word	index@(_Z19lower_tri_mm_kernelPKfS0_Pfm)
        /*0020*/ 	.word	0x00000000
.L_5:


//--------------------- .nv.compat                --------------------------
	.section	.nv.compat,"",@"SHT_CUDA_COMPAT_INFO"
	.align	4
        /*0000*/ 	.byte	0x02, 0x09, 0x00, 0x00, 0x02, 0x02, 0x01, 0x00, 0x02, 0x05, 0x05, 0x00, 0x03, 0x07, 0x01, 0x01
        /*0010*/ 	.byte	0x02, 0x03, 0x00, 0x00, 0x02, 0x06, 0x01, 0x00, 0x04, 0x0b, 0x08, 0x00, 0x09, 0x00, 0x00, 0x00
        /*0020*/ 	.byte	0x00, 0x00, 0x00, 0x00


//--------------------- .nv.info._Z19lower_tri_mm_kernelPKfS0_Pfm --------------------------
	.section	.nv.info._Z19lower_tri_mm_kernelPKfS0_Pfm,"",@"SHT_CUDA_INFO"
	.sectionflags	@""
	.align	4


	//----- nvinfo : EIATTR_CUDA_API_VERSION
	.align		4
        /*0000*/ 	.byte	0x04, 0x37
        /*0002*/ 	.short	(.L_7 - .L_6)
.L_6:
        /*0004*/ 	.word	0x00000082


	//----- nvinfo : EIATTR_KPARAM_INFO
	.align		4
.L_7:
        /*0008*/ 	.byte	0x04, 0x17
        /*000a*/ 	.short	(.L_9 - .L_8)
.L_8:
        /*000c*/ 	.word	0x00000000
        /*0010*/ 	.short	0x0003
        /*0012*/ 	.short	0x0018
        /*0014*/ 	.byte	0x00, 0xf0, 0x21, 0x00


	//----- nvinfo : EIATTR_KPARAM_INFO
	.align		4
.L_9:
        /*0018*/ 	.byte	0x04, 0x17
        /*001a*/ 	.short	(.L_11 - .L_10)
.L_10:
        /*001c*/ 	.word	0x00000000
        /*0020*/ 	.short	0x0002
        /*0022*/ 	.short	0x0010
        /*0024*/ 	.byte	0x00, 0xf5, 0x21, 0x00


	//----- nvinfo : EIATTR_KPARAM_INFO
	.align		4
.L_11:
        /*0028*/ 	.byte	0x04, 0x17
        /*002a*/ 	.short	(.L_13 - .L_12)
.L_12:
        /*002c*/ 	.word	0x00000000
        /*0030*/ 	.short	0x0001
        /*0032*/ 	.short	0x0008
        /*0034*/ 	.byte	0x00, 0xf5, 0x21, 0x00


	//----- nvinfo : EIATTR_KPARAM_INFO
	.align		4
.L_13:
        /*0038*/ 	.byte	0x04, 0x17
        /*003a*/ 	.short	(.L_15 - .L_14)
.L_14:
        /*003c*/ 	.word	0x00000000
        /*0040*/ 	.short	0x0000
        /*0042*/ 	.short	0x0000
        /*0044*/ 	.byte	0x00, 0xf5, 0x21, 0x00


	//----- nvinfo : EIATTR_SPARSE_MMA_MASK
	.align		4
.L_15:
        /*0048*/ 	.byte	0x03, 0x50
        /*004a*/ 	.short	0x0000


	//----- nvinfo : EIATTR_MAXREG_COUNT
	.align		4
        /*004c*/ 	.byte	0x03, 0x1b
        /*004e*/ 	.short	0x00ff


	//----- nvinfo : EIATTR_MERCURY_ISA_VERSION
	.align		4
        /*0050*/ 	.byte	0x03, 0x5f
        /*0052*/ 	.short	0x0101


	//----- nvinfo : EIATTR_VRC_CTA_INIT_COUNT
	.align		4
        /*0054*/ 	.byte	0x02, 0x4a
	.zero		1
	.zero		1


	//----- nvinfo : EIATTR_EXIT_INSTR_OFFSETS
	.align		4
        /*0058*/ 	.byte	0x04, 0x1c
        /*005a*/ 	.short	(.L_17 - .L_16)


	//   ....[0]....
.L_16:
        /*005c*/ 	.word	0x00000110


	//   ....[1]....
        /*0060*/ 	.word	0x000012f0


	//   ....[2]....
        /*0064*/ 	.word	0x00001370


	//----- nvinfo : EIATTR_CRS_STACK_SIZE
	.align		4
.L_17:
        /*0068*/ 	.byte	0x04, 0x1e
        /*006a*/ 	.short	(.L_19 - .L_18)
.L_18:
        /*006c*/ 	.word	0x00000000


	//----- nvinfo : EIATTR_CBANK_PARAM_SIZE
	.align		4
.L_19:
        /*0070*/ 	.byte	0x03, 0x19
        /*0072*/ 	.short	0x0020


	//----- nvinfo : EIATTR_PARAM_CBANK
	.align		4
        /*0074*/ 	.byte	0x04, 0x0a
        /*0076*/ 	.short	(.L_21 - .L_20)
	.align		4
.L_20:
        /*0078*/ 	.word	index@(.nv.constant0._Z19lower_tri_mm_kernelPKfS0_Pfm)
        /*007c*/ 	.short	0x0380
        /*007e*/ 	.short	0x0020


	//----- nvinfo : EIATTR_SW_WAR
	.align		4
.L_21:
        /*0080*/ 	.byte	0x04, 0x36
        /*0082*/ 	.short	(.L_23 - .L_22)
.L_22:
        /*0084*/ 	.word	0x00000008
.L_23:


//--------------------- .nv.callgraph             --------------------------
	.section	.nv.callgraph,"",@"SHT_CUDA_CALLGRAPH"
	.align	4
	.sectionentsize	8
	.align		4
        /*0000*/ 	.word	0x00000000
	.align		4
        /*0004*/ 	.word	0xffffffff
	.align		4
        /*0008*/ 	.word	0x00000000
	.align		4
        /*000c*/ 	.word	0xfffffffe
	.align		4
        /*0010*/ 	.word	0x00000000
	.align		4
        /*0014*/ 	.word	0xfffffffd
	.align		4
        /*0018*/ 	.word	0x00000000
	.align		4
        /*001c*/ 	.word	0xfffffffc


//--------------------- .text._Z19lower_tri_mm_kernelPKfS0_Pfm --------------------------
	.section	.text._Z19lower_tri_mm_kernelPKfS0_Pfm,"ax",@progbits
	.align	128
        .global         _Z19lower_tri_mm_kernelPKfS0_Pfm
        .type           _Z19lower_tri_mm_kernelPKfS0_Pfm,@function
        .size           _Z19lower_tri_mm_kernelPKfS0_Pfm,(.L_x_12 - _Z19lower_tri_mm_kernelPKfS0_Pfm)
        .other          _Z19lower_tri_mm_kernelPKfS0_Pfm,@"STO_CUDA_ENTRY STV_DEFAULT"
_Z19lower_tri_mm_kernelPKfS0_Pfm:
.text._Z19lower_tri_mm_kernelPKfS0_Pfm:
[----:B------:R-:W-:Y:S01]  /*0000*/  LDC R1, c[0x0][0x37c] ;  /* 0x0000df00ff017b82 */ /* 0x000fe20000000800 */
[----:B------:R-:W0:Y:S07]  /*0010*/  S2R R3, SR_TID.Y ;  /* 0x0000000000037919 */ /* 0x000e2e0000002200 */
[----:B------:R-:W0:Y:S01]  /*0020*/  LDC R0, c[0x0][0x364] ;  /* 0x0000d900ff007b82 */ /* 0x000e220000000800 */
[----:B------:R-:W1:Y:S01]  /*0030*/  LDCU.64 UR6, c[0x0][0x398] ;  /* 0x00007300ff0677ac */ /* 0x000e620008000a00 */
[----:B------:R-:W2:Y:S06]  /*0040*/  S2R R11, SR_TID.X ;  /* 0x00000000000b7919 */ /* 0x000eac0000002100 */
[----:B------:R-:W0:Y:S08]  /*0050*/  S2UR UR4, SR_CTAID.Y ;  /* 0x00000000000479c3 */ /* 0x000e300000002600 */
[----:B------:R-:W2:Y:S08]  /*0060*/  S2UR UR5, SR_CTAID.X ;  /* 0x00000000000579c3 */ /* 0x000eb00000002500 */
[----:B------:R-:W2:Y:S01]  /*0070*/  LDC R10, c[0x0][0x360] ;  /* 0x0000d800ff0a7b82 */ /* 0x000ea20000000800 */
[----:B0-----:R-:W-:-:S02]  /*0080*/  IMAD R0, R0, UR4, R3 ;  /* 0x0000000400007c24 */ /* 0x001fc4000f8e0203 */
[----:B--2---:R-:W-:-:S05]  /*0090*/  IMAD R10, R10, UR5, R11 ;  /* 0x000000050a0a7c24 */ /* 0x004fca000f8e020b */
[----:B------:R-:W-:Y:S02]  /*00a0*/  ISETP.GT.U32.AND P0, PT, R0, R10, PT ;  /* 0x0000000a0000720c */ /* 0x000fe40003f04070 */
[----:B------:R-:W-:-:S04]  /*00b0*/  SHF.R.S32.HI R11, RZ, 0x1f, R10 ;  /* 0x0000001fff0b7819 */ /* 0x000fc8000001140a */
[----:B------:R-:W-:-:S04]  /*00c0*/  ISETP.GT.U32.AND.EX P0, PT, RZ, R11, PT, P0 ;  /* 0x0000000bff00720c */ /* 0x000fc80003f04100 */
[----:B------:R-:W-:Y:S02]  /*00d0*/  SEL R2, R0, R10, P0 ;  /* 0x0000000a00027207 */ /* 0x000fe40000000000 */
[----:B------:R-:W-:Y:S02]  /*00e0*/  SEL R3, R11, RZ, !P0 ;  /* 0x000000ff0b037207 */ /* 0x000fe40004000000 */
[----:B-1----:R-:W-:-:S04]  /*00f0*/  ISETP.GE.U32.AND P0, PT, R2, UR6, PT ;  /* 0x0000000602007c0c */ /* 0x002fc8000bf06070 */
[----:B------:R-:W-:-:S13]  /*0100*/  ISETP.GE.U32.AND.EX P0, PT, R3, UR7, PT, P0 ;  /* 0x0000000703007c0c */ /* 0x000fda000bf06100 */
[----:B------:R-:W-:Y:S05]  /*0110*/  @P0 EXIT ;  /* 0x000000000000094d */ /* 0x000fea0003800000 */
[----:B------:R-:W-:Y:S01]  /*0120*/  IMAD.MOV.U32 R6, RZ, RZ, R10 ;  /* 0x000000ffff067224 */ /* 0x000fe200078e000a */
[----:B------:R-:W0:Y:S04]  /*0130*/  LDCU.64 UR4, c[0x0][0x358] ;  /* 0x00006b00ff0477ac */ /* 0x000e280008000a00 */
[----:B------:R-:W-:Y:S01]  /*0140*/  ISETP.GE.AND P0, PT, R0, R6, PT ;  /* 0x000000060000720c */ /* 0x000fe20003f06270 */
[----:B------:R-:W1:-:S12]  /*0150*/  LDCU.128 UR8, c[0x0][0x380] ;  /* 0x00007000ff0877ac */ /* 0x000e580008000c00 */
[----:B------:R-:W-:Y:S05]  /*0160*/  @!P0 BRA `(.L_x_0) ;  /* 0x0000001000648947 */ /* 0x000fea0003800000 */
[----:B------:R-:W-:Y:S01]  /*0170*/  IMAD.IADD R2, R0, 0x1, -R6 ;  /* 0x0000000100027824 */ /* 0x000fe200078e0a06 */
[----:B------:R-:W-:Y:S01]  /*0180*/  BSSY.RECONVERGENT B0, `(.L_x_1) ;  /* 0x000008a000007945 */ /* 0x000fe20003800200 */
[----:B------:R-:W-:-:S03]  /*0190*/  IMAD.MOV.U32 R5, RZ, RZ, RZ ;  /* 0x000000ffff057224 */ /* 0x000fc600078e00ff */
[C---:B------:R-:W-:Y:S02]  /*01a0*/  ISETP.GE.U32.AND P0, PT, R2.reuse, 0x7, PT ;  /* 0x000000070200780c */ /* 0x040fe40003f06070 */
[----:B------:R-:W-:-:S04]  /*01b0*/  IADD3 R2, PT, PT, R2, 0x1, RZ ;  /* 0x0000000102027810 */ /* 0x000fc80007ffe0ff */
[----:B------:R-:W-:-:S07]  /*01c0*/  LOP3.LUT R4, R2, 0x7, RZ, 0xc0, !PT ;  /* 0x0000000702047812 */ /* 0x000fce00078ec0ff */
[----:B------:R-:W-:Y:S05]  /*01d0*/  @!P0 BRA `(.L_x_2) ;  /* 0x0000000800108947 */ /* 0x000fea0003800000 */
[----:B------:R-:W-:Y:S01]  /*01e0*/  LOP3.LUT R3, R2, 0xfffffff8, RZ, 0xc0, !PT ;  /* 0xfffffff802037812 */ /* 0x000fe200078ec0ff */
[----:B------:R-:W-:Y:S01]  /*01f0*/  HFMA2 R5, -RZ, RZ, 0, 0 ;  /* 0x00000000ff057431 */ /* 0x000fe200000001ff */
[----:B------:R-:W-:Y:S01]  /*0200*/  BSSY.RECONVERGENT B1, `(.L_x_3) ;  /* 0x0000080000017945 */ /* 0x000fe20003800200 */
[----:B------:R-:W-:Y:S02]  /*0210*/  VIADD R6, R6, 0x3 ;  /* 0x0000000306067836 */ /* 0x000fe40000000000 */
[----:B------:R-:W-:-:S07]  /*0220*/  IMAD.MOV R3, RZ, RZ, -R3 ;  /* 0x000000ffff037224 */ /* 0x000fce00078e0a03 */
.L_x_4:
[C---:B------:R-:W-:Y:S01]  /*0230*/  VIADD R8, R6.reuse, 0xfffffffd ;  /* 0xfffffffd06087836 */ /* 0x040fe20000000000 */
[----:B------:R-:W-:Y:S01]  /*0240*/  IADD3 R12, PT, PT, R6, -0x2, RZ ;  /* 0xfffffffe060c7810 */ /* 0x000fe20007ffe0ff */
[----:B------:R-:W-:Y:S02]  /*0250*/  IMAD R25, R0, UR7, RZ ;  /* 0x0000000700197c24 */ /* 0x000fe4000f8e02ff */
[----:B------:R-:W-:Y:S01]  /*0260*/  IMAD.WIDE.U32 R14, R8, UR6, R10 ;  /* 0x00000006080e7c25 */ /* 0x000fe2000f8e000a */
[----:B------:R-:W-:Y:S02]  /*0270*/  SHF.R.S32.HI R9, RZ, 0x1f, R8 ;  /* 0x0000001fff097819 */ /* 0x000fe40000011408 */
[----:B------:R-:W-:Y:S01]  /*0280*/  SHF.R.S32.HI R13, RZ, 0x1f, R12 ;  /* 0x0000001fff0d7819 */ /* 0x000fe2000001140c */
[----:B------:R-:W-:-:S04]  /*0290*/  IMAD.WIDE.U32 R16, R0, UR6, R8 ;  /* 0x0000000600107c25 */ /* 0x000fc8000f8e0008 */
[----:B------:R-:W-:Y:S01]  /*02a0*/  IMAD R9, R9, UR6, RZ ;  /* 0x0000000609097c24 */ /* 0x000fe2000f8e02ff */
[----:B-1----:R-:W-:Y:S01]  /*02b0*/  LEA R20, P0, R16, UR8, 0x2 ;  /* 0x0000000810147c11 */ /* 0x002fe2000f8010ff */
[----:B------:R-:W-:Y:S02]  /*02c0*/  IMAD.IADD R7, R17, 0x1, R25 ;  /* 0x0000000111077824 */ /* 0x000fe400078e0219 */
[----:B------:R-:W-:Y:S02]  /*02d0*/  IMAD R17, R8, UR7, R9 ;  /* 0x0000000708117c24 */ /* 0x000fe4000f8e0209 */
[----:B------:R-:W-:Y:S01]  /*02e0*/  IMAD R19, R13, UR6, RZ ;  /* 0x000000060d137c24 */ /* 0x000fe2000f8e02ff */
[----:B------:R-:W-:Y:S01]  /*02f0*/  LEA.HI.X R21, R16, UR9, R7, 0x2, P0 ;  /* 0x0000000910157c11 */ /* 0x000fe200080f1407 */
[----:B------:R-:W-:Y:S01]  /*0300*/  IMAD.IADD R7, R15, 0x1, R17 ;  /* 0x000000010f077824 */ /* 0x000fe200078e0211 */
[----:B------:R-:W-:Y:S01]  /*0310*/  LEA R16, P0, R14, UR10, 0x2 ;  /* 0x0000000a0e107c11 */ /* 0x000fe2000f8010ff */
[----:B------:R-:W-:-:S02]  /*0320*/  IMAD.WIDE.U32 R8, R12, UR6, R10 ;  /* 0x000000060c087c25 */ /* 0x000fc4000f8e000a */
[----:B0-----:R0:W2:Y:S01]  /*0330*/  LDG.E R20, desc[UR4][R20.64] ;  /* 0x0000000414147981 */ /* 0x0010a2000c1e1900 */
[----:B------:R-:W-:Y:S01]  /*0340*/  LEA.HI.X R17, R14, UR11, R7, 0x2, P0 ;  /* 0x0000000b0e117c11 */ /* 0x000fe200080f1407 */
[----:B------:R-:W-:Y:S02]  /*0350*/  IMAD R19, R12, UR7, R19 ;  /* 0x000000070c137c24 */ /* 0x000fe4000f8e0213 */
[----:B------:R-:W-:Y:S01]  /*0360*/  IMAD.WIDE.U32 R12, R0, UR6, R12 ;  /* 0x00000006000c7c25 */ /* 0x000fe2000f8e000c */
[----:B------:R-:W-:-:S03]  /*0370*/  LEA R22, P1, R8, UR10, 0x2 ;  /* 0x0000000a08167c11 */ /* 0x000fc6000f8210ff */
[----:B------:R-:W-:Y:S01]  /*0380*/  IMAD.IADD R7, R9, 0x1, R19 ;  /* 0x0000000109077824 */ /* 0x000fe200078e0213 */
[----:B------:R-:W-:Y:S01]  /*0390*/  IADD3 R13, PT, PT, R25, R13, RZ ;  /* 0x0000000d190d7210 */ /* 0x000fe20007ffe0ff */
[----:B------:R-:W2:Y:S01]  /*03a0*/  LDG.E R19, desc[UR4][R16.64] ;  /* 0x0000000410137981 */ /* 0x000ea2000c1e1900 */
[----:B------:R-:W-:Y:S02]  /*03b0*/  LEA R26, P0, R12, UR8, 0x2 ;  /* 0x000000080c1a7c11 */ /* 0x000fe4000f8010ff */
[----:B------:R-:W-:Y:S02]  /*03c0*/  LEA.HI.X R23, R8, UR11, R7, 0x2, P1 ;  /* 0x0000000b08177c11 */ /* 0x000fe400088f1407 */
[----:B------:R-:W-:-:S03]  /*03d0*/  LEA.HI.X R27, R12, UR9, R13, 0x2, P0 ;  /* 0x000000090c1b7c11 */ /* 0x000fc600080f140d */
[----:B------:R-:W3:Y:S04]  /*03e0*/  LDG.E R7, desc[UR4][R22.64] ;  /* 0x0000000416077981 */ /* 0x000ee8000c1e1900 */
[----:B------:R1:W3:Y:S01]  /*03f0*/  LDG.E R18, desc[UR4][R26.64] ;  /* 0x000000041a127981 */ /* 0x0002e2000c1e1900 */
[----:B------:R-:W-:Y:S01]  /*0400*/  SHF.R.S32.HI R15, RZ, 0x1f, R6 ;  /* 0x0000001fff0f7819 */ /* 0x000fe20000011406 */
[----:B------:R-:W-:-:S04]  /*0410*/  VIADD R8, R6, 0xffffffff ;  /* 0xffffffff06087836 */ /* 0x000fc80000000000 */
[----:B0-----:R-:W-:Y:S01]  /*0420*/  IMAD R21, R15, UR6, RZ ;  /* 0x000000060f157c24 */ /* 0x001fe2000f8e02ff */
[----:B------:R-:W-:Y:S01]  /*0430*/  SHF.R.S32.HI R9, RZ, 0x1f, R8 ;  /* 0x0000001fff097819 */ /* 0x000fe20000011408 */
[----:B------:R-:W-:-:S04]  /*0440*/  IMAD.WIDE.U32 R12, R6, UR6, R10 ;  /* 0x00000006060c7c25 */ /* 0x000fc8000f8e000a */
[----:B------:R-:W-:Y:S02]  /*0450*/  IMAD R29, R6, UR7, R21 ;  /* 0x00000007061d7c24 */ /* 0x000fe4000f8e0215 */
[----:B------:R-:W-:Y:S01]  /*0460*/  IMAD R21, R9, UR6, RZ ;  /* 0x0000000609157c24 */ /* 0x000fe2000f8e02ff */
[----:B-1----:R-:W-:Y:S01]  /*0470*/  LEA R26, P0, R12, UR10, 0x2 ;  /* 0x0000000a0c1a7c11 */ /* 0x002fe2000f8010ff */
[----:B------:R-:W-:Y:S01]  /*0480*/  IMAD.WIDE.U32 R16, R8, UR6, R10 ;  /* 0x0000000608107c25 */ /* 0x000fe2000f8e000a */
[----:B------:R-:W-:-:S03]  /*0490*/  IADD3 R13, PT, PT, R13, R29, RZ ;  /* 0x0000001d0d0d7210 */ /* 0x000fc60007ffe0ff */
[----:B------:R-:W-:Y:S01]  /*04a0*/  IMAD R21, R8, UR7, R21 ;  /* 0x0000000708157c24 */ /* 0x000fe2000f8e0215 */
[----:B------:R-:W-:Y:S01]  /*04b0*/  LEA.HI.X R27, R12, UR11, R13, 0x2, P0 ;  /* 0x0000000b0c1b7c11 */ /* 0x000fe200080f140d */
[----:B------:R-:W-:Y:S01]  /*04c0*/  IMAD.MOV.U32 R14, RZ, RZ, R6 ;  /* 0x000000ffff0e7224 */ /* 0x000fe200078e0006 */
[----:B------:R-:W-:Y:S01]  /*04d0*/  LEA R12, P0, R16, UR10, 0x2 ;  /* 0x0000000a100c7c11 */ /* 0x000fe2000f8010ff */
[----:B------:R-:W-:Y:S02]  /*04e0*/  IMAD.IADD R13, R17, 0x1, R21 ;  /* 0x00000001110d7824 */ /* 0x000fe400078e0215 */
[----:B------:R-:W-:Y:S01]  /*04f0*/  IMAD.WIDE.U32 R8, R0, UR6, R8 ;  /* 0x0000000600087c25 */ /* 0x000fe2000f8e0008 */
[----:B------:R0:W4:Y:S02]  /*0500*/  LDG.E R21, desc[UR4][R26.64] ;  /* 0x000000041a157981 */ /* 0x000124000c1e1900 */
[----:B------:R-:W-:Y:S01]  /*0510*/  LEA.HI.X R13, R16, UR11, R13, 0x2, P0 ;  /* 0x0000000b100d7c11 */ /* 0x000fe200080f140d */
[----:B------:R-:W-:Y:S01]  /*0520*/  IMAD.WIDE.U32 R16, R0, UR6, R14 ;  /* 0x0000000600107c25 */ /* 0x000fe2000f8e000e */
[----:B------:R-:W-:-:S03]  /*0530*/  IADD3 R14, PT, PT, R6, 0x1, RZ ;  /* 0x00000001060e7810 */ /* 0x000fc60007ffe0ff */
[----:B------:R-:W-:Y:S01]  /*0540*/  IMAD.IADD R17, R25, 0x1, R17 ;  /* 0x0000000119117824 */ /* 0x000fe200078e0211 */
[C---:B------:R-:W-:Y:S02]  /*0550*/  LEA R28, P0, R16.reuse, UR8, 0x2 ;  /* 0x00000008101c7c11 */ /* 0x040fe4000f8010ff */
[--C-:B------:R-:W-:Y:S02]  /*0560*/  SHF.R.S32.HI R15, RZ, 0x1f, R14.reuse ;  /* 0x0000001fff0f7819 */ /* 0x100fe4000001140e */
[----:B------:R-:W-:Y:S02]  /*0570*/  LEA.HI.X R29, R16, UR9, R17, 0x2, P0 ;  /* 0x00000009101d7c11 */ /* 0x000fe400080f1411 */
[----:B------:R-:W-:Y:S01]  /*0580*/  LEA R22, P0, R8, UR8, 0x2 ;  /* 0x0000000808167c11 */ /* 0x000fe2000f8010ff */
[----:B------:R-:W-:-:S04]  /*0590*/  IMAD.WIDE.U32 R16, R0, UR6, R14 ;  /* 0x0000000600107c25 */ /* 0x000fc8000f8e000e */
[----:B--2---:R-:W-:Y:S01]  /*05a0*/  FFMA R5, R20, R19, R5 ;  /* 0x0000001314057223 */ /* 0x004fe20000000005 */
[----:B------:R-:W-:Y:S01]  /*05b0*/  IMAD R19, R15, UR6, RZ ;  /* 0x000000060f137c24 */ /* 0x000fe2000f8e02ff */
[----:B------:R1:W4:Y:S03]  /*05c0*/  LDG.E R20, desc[UR4][R28.64] ;  /* 0x000000041c147981 */ /* 0x000326000c1e1900 */
[----:B------:R-:W-:Y:S02]  /*05d0*/  IMAD R19, R14, UR7, R19 ;  /* 0x000000070e137c24 */ /* 0x000fe4000f8e0213 */
[----:B---3--:R-:W-:Y:S01]  /*05e0*/  FFMA R5, R18, R7, R5 ;  /* 0x0000000712057223 */ /* 0x008fe20000000005 */
[----:B------:R-:W-:Y:S02]  /*05f0*/  IMAD.IADD R7, R25, 0x1, R9 ;  /* 0x0000000119077824 */ /* 0x000fe400078e0209 */
[----:B------:R-:W-:-:S03]  /*0600*/  IMAD.WIDE.U32 R14, R14, UR6, R10 ;  /* 0x000000060e0e7c25 */ /* 0x000fc6000f8e000a */
[----:B------:R-:W-:Y:S02]  /*0610*/  LEA.HI.X R23, R8, UR9, R7, 0x2, P0 ;  /* 0x0000000908177c11 */ /* 0x000fe400080f1407 */
[----:B------:R-:W-:Y:S02]  /*0620*/  IADD3 R7, PT, PT, R25, R17, RZ ;  /* 0x0000001119077210 */ /* 0x000fe40007ffe0ff */
[C---:B------:R-:W-:Y:S01]  /*0630*/  LEA R8, P0, R16.reuse, UR8, 0x2 ;  /* 0x0000000810087c11 */ /* 0x040fe2000f8010ff */
[----:B------:R-:W2:Y:S03]  /*0640*/  LDG.E R22, desc[UR4][R22.64] ;  /* 0x0000000416167981 */ /* 0x000ea6000c1e1900 */
[----:B------:R-:W-:Y:S01]  /*0650*/  LEA.HI.X R9, R16, UR9, R7, 0x2, P0 ;  /* 0x0000000910097c11 */ /* 0x000fe200080f1407 */
[----:B------:R-:W-:Y:S01]  /*0660*/  IMAD.IADD R7, R15, 0x1, R19 ;  /* 0x000000010f077824 */ /* 0x000fe200078e0213 */
[----:B------:R-:W-:-:S03]  /*0670*/  LEA R18, P0, R14, UR10, 0x2 ;  /* 0x0000000a0e127c11 */ /* 0x000fc6000f8010ff */
[----:B------:R-:W3:Y:S01]  /*0680*/  LDG.E R8, desc[UR4][R8.64] ;  /* 0x0000000408087981 */ /* 0x000ee2000c1e1900 */
[----:B------:R-:W-:Y:S01]  /*0690*/  LEA.HI.X R19, R14, UR11, R7, 0x2, P0 ;  /* 0x0000000b0e137c11 */ /* 0x000fe200080f1407 */
[----:B------:R-:W-:Y:S02]  /*06a0*/  VIADD R14, R6, 0x2 ;  /* 0x00000002060e7836 */ /* 0x000fe40000000000 */
[----:B------:R5:W2:Y:S03]  /*06b0*/  LDG.E R23, desc[UR4][R12.64] ;  /* 0x000000040c177981 */ /* 0x000aa6000c1e1900 */
[--C-:B------:R-:W-:Y:S01]  /*06c0*/  SHF.R.S32.HI R15, RZ, 0x1f, R14.reuse ;  /* 0x0000001fff0f7819 */ /* 0x100fe2000001140e */
[----:B------:R5:W3:Y:S02]  /*06d0*/  LDG.E R9, desc[UR4][R18.64] ;  /* 0x0000000412097981 */ /* 0x000ae4000c1e1900 */
[----:B0-----:R-:W-:-:S04]  /*06e0*/  IMAD.WIDE.U32 R26, R0, UR6, R14 ;  /* 0x00000006001a7c25 */ /* 0x001fc8000f8e000e */
[----:B------:R-:W-:Y:S01]  /*06f0*/  IMAD R15, R15, UR6, RZ ;  /* 0x000000060f0f7c24 */ /* 0x000fe2000f8e02ff */
[----:B------:R-:W-:Y:S02]  /*0700*/  IADD3 R7, PT, PT, R25, R27, RZ ;  /* 0x0000001b19077210 */ /* 0x000fe40007ffe0ff */
[----:B------:R-:W-:-:S04]  /*0710*/  LEA R16, P0, R26, UR8, 0x2 ;  /* 0x000000081a107c11 */ /* 0x000fc8000f8010ff */
[----:B------:R-:W-:Y:S01]  /*0720*/  LEA.HI.X R17, R26, UR9, R7, 0x2, P0 ;  /* 0x000000091a117c11 */ /* 0x000fe200080f1407 */
[C---:B------:R-:W-:Y:S02]  /*0730*/  IMAD R7, R14.reuse, UR7, R15 ;  /* 0x000000070e077c24 */ /* 0x040fe4000f8e020f */
[----:B------:R-:W-:-:S04]  /*0740*/  IMAD.WIDE.U32 R14, R14, UR6, R10 ;  /* 0x000000060e0e7c25 */ /* 0x000fc8000f8e000a */
[----:B------:R-:W-:Y:S01]  /*0750*/  IMAD.IADD R7, R15, 0x1, R7 ;  /* 0x000000010f077824 */ /* 0x000fe200078e0207 */
[----:B-1----:R-:W-:-:S04]  /*0760*/  LEA R28, P0, R14, UR10, 0x2 ;  /* 0x0000000a0e1c7c11 */ /* 0x002fc8000f8010ff */
[----:B------:R-:W-:Y:S01]  /*0770*/  LEA.HI.X R29, R14, UR11, R7, 0x2, P0 ;  /* 0x0000000b0e1d7c11 */ /* 0x000fe200080f1407 */
[----:B------:R-:W-:Y:S01]  /*0780*/  VIADD R14, R6, 0x3 ;  /* 0x00000003060e7836 */ /* 0x000fe20000000000 */
[----:B------:R-:W3:Y:S04]  /*0790*/  LDG.E R7, desc[UR4][R16.64] ;  /* 0x0000000410077981 */ /* 0x000ee8000c1e1900 */
[----:B------:R-:W-:-:S03]  /*07a0*/  SHF.R.S32.HI R15, RZ, 0x1f, R14 ;  /* 0x0000001fff0f7819 */ /* 0x000fc6000001140e */
[----:B-----5:R-:W-:-:S04]  /*07b0*/  IMAD.WIDE.U32 R12, R0, UR6, R14 ;  /* 0x00000006000c7c25 */ /* 0x020fc8000f8e000e */
[----:B------:R-:W-:Y:S01]  /*07c0*/  IMAD R24, R15, UR6, RZ ;  /* 0x000000060f187c24 */ /* 0x000fe2000f8e02ff */
[----:B------:R-:W-:Y:S02]  /*07d0*/  IADD3 R15, PT, PT, R25, R13, RZ ;  /* 0x0000000d190f7210 */ /* 0x000fe40007ffe0ff */
[----:B------:R-:W-:Y:S01]  /*07e0*/  LEA R26, P0, R12, UR8, 0x2 ;  /* 0x000000080c1a7c11 */ /* 0x000fe2000f8010ff */
[----:B------:R-:W-:Y:S02]  /*07f0*/  IMAD R24, R14, UR7, R24 ;  /* 0x000000070e187c24 */ /* 0x000fe4000f8e0218 */
[----:B------:R-:W-:Y:S01]  /*0800*/  VIADD R18, R6, 0x4 ;  /* 0x0000000406127836 */ /* 0x000fe20000000000 */
[----:B------:R-:W-:Y:S01]  /*0810*/  LEA.HI.X R27, R12, UR9, R15, 0x2, P0 ;  /* 0x000000090c1b7c11 */ /* 0x000fe200080f140f */
[----:B------:R-:W-:-:S03]  /*0820*/  IMAD.WIDE.U32 R14, R14, UR6, R10 ;  /* 0x000000060e0e7c25 */ /* 0x000fc6000f8e000a */
[----:B------:R-:W-:Y:S01]  /*0830*/  SHF.R.S32.HI R19, RZ, 0x1f, R18 ;  /* 0x0000001fff137819 */ /* 0x000fe20000011412 */
[----:B------:R-:W-:Y:S01]  /*0840*/  IMAD.IADD R13, R15, 0x1, R24 ;  /* 0x000000010f0d7824 */ /* 0x000fe200078e0218 */
[C---:B------:R-:W-:Y:S01]  /*0850*/  LEA R12, P0, R14.reuse, UR10, 0x2 ;  /* 0x0000000a0e0c7c11 */ /* 0x040fe2000f8010ff */
[----:B------:R0:W5:Y:S03]  /*0860*/  LDG.E R26, desc[UR4][R26.64] ;  /* 0x000000041a1a7981 */ /* 0x000166000c1e1900 */
[----:B------:R-:W-:Y:S01]  /*0870*/  LEA.HI.X R13, R14, UR11, R13, 0x2, P0 ;  /* 0x0000000b0e0d7c11 */ /* 0x000fe200080f140d */
[----:B------:R-:W-:Y:S01]  /*0880*/  IMAD.WIDE.U32 R14, R0, UR6, R18 ;  /* 0x00000006000e7c25 */ /* 0x000fe2000f8e0012 */
[----:B------:R-:W5:Y:S03]  /*0890*/  LDG.E R24, desc[UR4][R28.64] ;  /* 0x000000041c187981 */ /* 0x000f66000c1e1900 */
[----:B0-----:R-:W-:Y:S01]  /*08a0*/  IMAD R27, R19, UR6, RZ ;  /* 0x00000006131b7c24 */ /* 0x001fe2000f8e02ff */
[----:B------:R-:W-:Y:S01]  /*08b0*/  IADD3 R25, PT, PT, R25, R15, RZ ;  /* 0x0000000f19197210 */ /* 0x000fe20007ffe0ff */
[C---:B------:R-:W-:Y:S01]  /*08c0*/  IMAD.WIDE.U32 R16, R18.reuse, UR6, R10 ;  /* 0x0000000612107c25 */ /* 0x040fe2000f8e000a */
[----:B------:R-:W5:Y:S03]  /*08d0*/  LDG.E R12, desc[UR4][R12.64] ;  /* 0x000000040c0c7981 */ /* 0x000f66000c1e1900 */
[----:B------:R-:W-:Y:S01]  /*08e0*/  IMAD R27, R18, UR7, R27 ;  /* 0x00000007121b7c24 */ /* 0x000fe2000f8e021b */
[----:B------:R-:W-:-:S03]  /*08f0*/  LEA R18, P0, R14, UR8, 0x2 ;  /* 0x000000080e127c11 */ /* 0x000fc6000f8010ff */
[----:B------:R-:W-:Y:S01]  /*0900*/  IMAD.IADD R15, R17, 0x1, R27 ;  /* 0x00000001110f7824 */ /* 0x000fe200078e021b */
[----:B------:R-:W-:Y:S02]  /*0910*/  LEA.HI.X R19, R14, UR9, R25, 0x2, P0 ;  /* 0x000000090e137c11 */ /* 0x000fe400080f1419 */
[----:B------:R-:W-:-:S03]  /*0920*/  LEA R14, P0, R16, UR10, 0x2 ;  /* 0x0000000a100e7c11 */ /* 0x000fc6000f8010ff */
[----:B------:R-:W5:Y:S01]  /*0930*/  LDG.E R18, desc[UR4][R18.64] ;  /* 0x0000000412127981 */ /* 0x000f62000c1e1900 */
[----:B------:R-:W-:-:S05]  /*0940*/  LEA.HI.X R15, R16, UR11, R15, 0x2, P0 ;  /* 0x0000000b100f7c11 */ /* 0x000fca00080f140f */
[----:B------:R-:W5:Y:S01]  /*0950*/  LDG.E R14, desc[UR4][R14.64] ;  /* 0x000000040e0e7981 */ /* 0x000f62000c1e1900 */
[----:B------:R-:W-:-:S05]  /*0960*/  VIADD R3, R3, 0x8 ;  /* 0x0000000803037836 */ /* 0x000fca0000000000 */
[----:B------:R-:W-:Y:S02]  /*0970*/  ISETP.NE.AND P0, PT, R3, RZ, PT ;  /* 0x000000ff0300720c */ /* 0x000fe40003f05270 */
[----:B------:R-:W-:Y:S01]  /*0980*/  IADD3 R6, PT, PT, R6, 0x8, RZ ;  /* 0x0000000806067810 */ /* 0x000fe20007ffe0ff */
[----:B--2---:R-:W-:-:S04]  /*0990*/  FFMA R5, R22, R23, R5 ;  /* 0x0000001716057223 */ /* 0x004fc80000000005 */
[----:B----4-:R-:W-:-:S04]  /*09a0*/  FFMA R5, R20, R21, R5 ;  /* 0x0000001514057223 */ /* 0x010fc80000000005 */
[----:B---3--:R-:W-:-:S04]  /*09b0*/  FFMA R8, R8, R9, R5 ;  /* 0x0000000908087223 */ /* 0x008fc80000000005 */
[----:B-----5:R-:W-:-:S04]  /*09c0*/  FFMA R7, R7, R24, R8 ;  /* 0x0000001807077223 */ /* 0x020fc80000000008 */
[----:B------:R-:W-:-:S04]  /*09d0*/  FFMA R7, R26, R12, R7 ;  /* 0x0000000c1a077223 */ /* 0x000fc80000000007 */
[----:B------:R-:W-:Y:S01]  /*09e0*/  FFMA R5, R18, R14, R7 ;  /* 0x0000000e12057223 */ /* 0x000fe20000000007 */
[----:B------:R-:W-:Y:S06]  /*09f0*/  @P0 BRA `(.L_x_4) ;  /* 0xfffffff8000c0947 */ /* 0x000fec000383ffff */
[----:B------:R-:W-:Y:S05]  /*0a00*/  BSYNC.RECONVERGENT B1 ;  /* 0x0000000000017941 */ /* 0x000fea0003800200 */
.L_x_3:
[----:B------:R-:W-:-:S07]  /*0a10*/  VIADD R6, R6, 0xfffffffd ;  /* 0xfffffffd06067836 */ /* 0x000fce0000000000 */
.L_x_2:
[----:B01----:R-:W-:Y:S05]  /*0a20*/  BSYNC.RECONVERGENT B0 ;  /* 0x0000000000007941 */ /* 0x003fea0003800200 */
.L_x_1:
[----:B------:R-:W-:Y:S01]  /*0a30*/  ISETP.NE.AND P0, PT, R4, RZ, PT ;  /* 0x000000ff0400720c */ /* 0x000fe20003f05270 */
[----:B------:R-:W-:-:S12]  /*0a40*/  BSSY.RECONVERGENT B0, `(.L_x_5) ;  /* 0x0000082000007945 */ /* 0x000fd80003800200 */
[----:B------:R-:W-:Y:S05]  /*0a50*/  @!P0 BRA `(.L_x_6) ;  /* 0x0000000800008947 */ /* 0x000fea0003800000 */
[----:B------:R-:W-:Y:S01]  /*0a60*/  ISETP.GE.U32.AND P1, PT, R4, 0x4, PT ;  /* 0x000000040400780c */ /* 0x000fe20003f26070 */
[----:B------:R-:W-:Y:S01]  /*0a70*/  BSSY.RECONVERGENT B1, `(.L_x_7) ;  /* 0x0000043000017945 */ /* 0x000fe20003800200 */
[----:B------:R-:W-:-:S04]  /*0a80*/  LOP3.LUT R3, R2, 0x3, RZ, 0xc0, !PT ;  /* 0x0000000302037812 */ /* 0x000fc800078ec0ff */
[----:B------:R-:W-:-:S07]  /*0a90*/  ISETP.NE.AND P0, PT, R3, RZ, PT ;  /* 0x000000ff0300720c */ /* 0x000fce0003f05270 */
[----:B------:R-:W-:Y:S06]  /*0aa0*/  @!P1 BRA `(.L_x_8) ;  /* 0x0000000000fc9947 */ /* 0x000fec0003800000 */
[----:B------:R-:W0:Y:S01]  /*0ab0*/  LDCU.128 UR12, c[0x0][0x380] ;  /* 0x00007000ff0c77ac */ /* 0x000e220008000c00 */
[C---:B------:R-:W-:Y:S01]  /*0ac0*/  IADD3 R20, PT, PT, R6.reuse, 0x1, RZ ;  /* 0x0000000106147810 */ /* 0x040fe20007ffe0ff */
[C---:B------:R-:W-:Y:S01]  /*0ad0*/  VIADD R22, R6.reuse, 0x2 ;  /* 0x0000000206167836 */ /* 0x040fe20000000000 */
[----:B------:R-:W-:Y:S01]  /*0ae0*/  SHF.R.S32.HI R17, RZ, 0x1f, R6 ;  /* 0x0000001fff117819 */ /* 0x000fe20000011406 */
[C---:B------:R-:W-:Y:S01]  /*0af0*/  IMAD.WIDE.U32 R18, R6.reuse, UR6, R10 ;  /* 0x0000000606127c25 */ /* 0x040fe2000f8e000a */
[----:B------:R-:W-:Y:S02]  /*0b00*/  SHF.R.S32.HI R21, RZ, 0x1f, R20 ;  /* 0x0000001fff157819 */ /* 0x000fe40000011414 */
[----:B------:R-:W-:Y:S01]  /*0b10*/  MOV R16, R6 ;  /* 0x0000000600107202 */ /* 0x000fe20000000f00 */
[----:B------:R-:W-:Y:S01]  /*0b20*/  IMAD R9, R17, UR6, RZ ;  /* 0x0000000611097c24 */ /* 0x000fe2000f8e02ff */
[----:B------:R-:W-:Y:S01]  /*0b30*/  SHF.R.S32.HI R23, RZ, 0x1f, R22 ;  /* 0x0000001fff177819 */ /* 0x000fe20000011416 */
[----:B------:R-:W-:Y:S01]  /*0b40*/  IMAD R13, R21, UR6, RZ ;  /* 0x00000006150d7c24 */ /* 0x000fe2000f8e02ff */
[----:B------:R-:W-:Y:S01]  /*0b50*/  IADD3 R24, PT, PT, R6, 0x3, RZ ;  /* 0x0000000306187810 */ /* 0x000fe20007ffe0ff */
[----:B------:R-:W-:-:S04]  /*0b60*/  IMAD.WIDE.U32 R14, R20, UR6, R10 ;  /* 0x00000006140e7c25 */ /* 0x000fc8000f8e000a */
[----:B------:R-:W-:Y:S02]  /*0b70*/  IMAD R9, R6, UR7, R9 ;  /* 0x0000000706097c24 */ /* 0x000fe4000f8e0209 */
[----:B------:R-:W-:Y:S01]  /*0b80*/  IMAD R13, R20, UR7, R13 ;  /* 0x00000007140d7c24 */ /* 0x000fe2000f8e020d */
[----:B0-----:R-:W-:Y:S01]  /*0b90*/  LEA R8, P1, R18, UR14, 0x2 ;  /* 0x0000000e12087c11 */ /* 0x001fe2000f8210ff */
[----:B------:R-:W-:Y:S01]  /*0ba0*/  IMAD R7, R0, UR7, RZ ;  /* 0x0000000700077c24 */ /* 0x000fe2000f8e02ff */
[----:B------:R-:W-:Y:S01]  /*0bb0*/  LEA R12, P2, R14, UR14, 0x2 ;  /* 0x0000000e0e0c7c11 */ /* 0x000fe2000f8410ff */
[----:B------:R-:W-:Y:S01]  /*0bc0*/  IMAD.IADD R13, R15, 0x1, R13 ;  /* 0x000000010f0d7824 */ /* 0x000fe200078e020d */
[----:B------:R-:W-:Y:S01]  /*0bd0*/  IADD3 R9, PT, PT, R19, R9, RZ ;  /* 0x0000000913097210 */ /* 0x000fe20007ffe0ff */
[----:B------:R-:W-:-:S03]  /*0be0*/  IMAD.WIDE.U32 R16, R0, UR6, R16 ;  /* 0x0000000600107c25 */ /* 0x000fc6000f8e0010 */
[----:B------:R-:W-:Y:S01]  /*0bf0*/  LEA.HI.X R9, R18, UR15, R9, 0x2, P1 ;  /* 0x0000000f12097c11 */ /* 0x000fe200088f1409 */
[----:B------:R-:W-:Y:S01]  /*0c00*/  IMAD R25, R23, UR6, RZ ;  /* 0x0000000617197c24 */ /* 0x000fe2000f8e02ff */
[----:B------:R-:W-:Y:S01]  /*0c10*/  LEA.HI.X R13, R14, UR15, R13, 0x2, P2 ;  /* 0x0000000f0e0d7c11 */ /* 0x000fe200090f140d */
[----:B------:R-:W-:Y:S01]  /*0c20*/  IMAD.IADD R15, R7, 0x1, R17 ;  /* 0x00000001070f7824 */ /* 0x000fe200078e0211 */
[----:B------:R-:W-:Y:S01]  /*0c30*/  LEA R14, P1, R16, UR12, 0x2 ;  /* 0x0000000c100e7c11 */ /* 0x000fe2000f8210ff */
[----:B------:R-:W-:Y:S01]  /*0c40*/  IMAD.WIDE.U32 R18, R22, UR6, R10 ;  /* 0x0000000616127c25 */ /* 0x000fe2000f8e000a */
[----:B------:R-:W2:Y:S02]  /*0c50*/  LDG.E R8, desc[UR4][R8.64] ;  /* 0x0000000408087981 */ /* 0x000ea4000c1e1900 */
[----:B------:R-:W-:Y:S01]  /*0c60*/  LEA.HI.X R15, R16, UR13, R15, 0x2, P1 ;  /* 0x0000000d100f7c11 */ /* 0x000fe200088f140f */
[----:B------:R-:W-:Y:S01]  /*0c70*/  IMAD R17, R22, UR7, R25 ;  /* 0x0000000716117c24 */ /* 0x000fe2000f8e0219 */
[----:B------:R-:W-:Y:S01]  /*0c80*/  LEA R16, P1, R18, UR14, 0x2 ;  /* 0x0000000e12107c11 */ /* 0x000fe2000f8210ff */
[----:B------:R-:W-:Y:S01]  /*0c90*/  IMAD.WIDE.U32 R20, R0, UR6, R20 ;  /* 0x0000000600147c25 */ /* 0x000fe2000f8e0014 */
[----:B------:R-:W-:Y:S01]  /*0ca0*/  SHF.R.S32.HI R25, RZ, 0x1f, R24 ;  /* 0x0000001fff197819 */ /* 0x000fe20000011418 */
[----:B------:R-:W2:Y:S01]  /*0cb0*/  LDG.E R14, desc[UR4][R14.64] ;  /* 0x000000040e0e7981 */ /* 0x000ea2000c1e1900 */
[----:B------:R-:W-:Y:S01]  /*0cc0*/  IADD3 R17, PT, PT, R19, R17, RZ ;  /* 0x0000001113117210 */ /* 0x000fe20007ffe0ff */
[----:B------:R-:W-:-:S02]  /*0cd0*/  IMAD.IADD R19, R7, 0x1, R21 ;  /* 0x0000000107137824 */ /* 0x000fc400078e0215 */
[----:B------:R-:W-:Y:S01]  /*0ce0*/  IMAD.WIDE.U32 R22, R0, UR6, R22 ;  /* 0x0000000600167c25 */ /* 0x000fe2000f8e0016 */
[----:B------:R-:W-:Y:S01]  /*0cf0*/  LEA.HI.X R17, R18, UR15, R17, 0x2, P1 ;  /* 0x0000000f12117c11 */ /* 0x000fe200088f1411 */
[----:B------:R-:W3:Y:S01]  /*0d00*/  LDG.E R12, desc[UR4][R12.64] ;  /* 0x000000040c0c7981 */ /* 0x000ee2000c1e1900 */
[C---:B------:R-:W-:Y:S01]  /*0d10*/  LEA R18, P1, R20.reuse, UR12, 0x2 ;  /* 0x0000000c14127c11 */ /* 0x040fe2000f8210ff */
[----:B------:R-:W-:Y:S02]  /*0d20*/  IMAD.IADD R21, R7, 0x1, R23 ;  /* 0x0000000107157824 */ /* 0x000fe400078e0217 */
[----:B------:R-:W-:Y:S01]  /*0d30*/  IMAD R27, R25, UR6, RZ ;  /* 0x00000006191b7c24 */ /* 0x000fe2000f8e02ff */
[----:B------:R-:W-:Y:S01]  /*0d40*/  LEA.HI.X R19, R20, UR13, R19, 0x2, P1 ;  /* 0x0000000d14137c11 */ /* 0x000fe200088f1413 */
[----:B------:R-:W4:Y:S01]  /*0d50*/  LDG.E R16, desc[UR4][R16.64] ;  /* 0x0000000410107981 */ /* 0x000f22000c1e1900 */
[----:B------:R-:W-:Y:S01]  /*0d60*/  LEA R20, P1, R22, UR12, 0x2 ;  /* 0x0000000c16147c11 */ /* 0x000fe2000f8210ff */
[----:B------:R-:W-:-:S02]  /*0d70*/  IMAD R27, R24, UR7, R27 ;  /* 0x00000007181b7c24 */ /* 0x000fc4000f8e021b */
[----:B------:R-:W3:Y:S01]  /*0d80*/  LDG.E R18, desc[UR4][R18.64] ;  /* 0x0000000412127981 */ /* 0x000ee2000c1e1900 */
[----:B------:R-:W-:Y:S01]  /*0d90*/  LEA.HI.X R21, R22, UR13, R21, 0x2, P1 ;  /* 0x0000000d16157c11 */ /* 0x000fe200088f1415 */
[----:B------:R-:W-:-:S04]  /*0da0*/  IMAD.WIDE.U32 R22, R24, UR6, R10 ;  /* 0x0000000618167c25 */ /* 0x000fc8000f8e000a */
[----:B------:R-:W-:Y:S01]  /*0db0*/  IMAD.WIDE.U32 R24, R0, UR6, R24 ;  /* 0x0000000600187c25 */ /* 0x000fe2000f8e0018 */
[----:B------:R-:W-:Y:S01]  /*0dc0*/  IADD3 R23, PT, PT, R23, R27, RZ ;  /* 0x0000001b17177210 */ /* 0x000fe20007ffe0ff */
[----:B------:R-:W4:Y:S01]  /*0dd0*/  LDG.E R20, desc[UR4][R20.64] ;  /* 0x0000000414147981 */ /* 0x000f22000c1e1900 */
[----:B------:R-:W-:Y:S01]  /*0de0*/  LEA R26, P1, R22, UR14, 0x2 ;  /* 0x0000000e161a7c11 */ /* 0x000fe2000f8210ff */
[----:B------:R-:W-:-:S03]  /*0df0*/  IMAD.IADD R7, R7, 0x1, R25 ;  /* 0x0000000107077824 */ /* 0x000fc600078e0219 */
[----:B------:R-:W-:Y:S02]  /*0e00*/  LEA.HI.X R27, R22, UR15, R23, 0x2, P1 ;  /* 0x0000000f161b7c11 */ /* 0x000fe400088f1417 */
[----:B------:R-:W-:-:S03]  /*0e10*/  LEA R22, P1, R24, UR12, 0x2 ;  /* 0x0000000c18167c11 */ /* 0x000fc6000f8210ff */
[----:B------:R-:W5:Y:S01]  /*0e20*/  LDG.E R26, desc[UR4][R26.64] ;  /* 0x000000041a1a7981 */ /* 0x000f62000c1e1900 */
[----:B------:R-:W-:-:S05]  /*0e30*/  LEA.HI.X R23, R24, UR13, R7, 0x2, P1 ;  /* 0x0000000d18177c11 */ /* 0x000fca00088f1407 */
[----:B------:R-:W5:Y:S01]  /*0e40*/  LDG.E R22, desc[UR4][R22.64] ;  /* 0x0000000416167981 */ /* 0x000f62000c1e1900 */
[----:B------:R-:W-:Y:S01]  /*0e50*/  IADD3 R6, PT, PT, R6, 0x4, RZ ;  /* 0x0000000406067810 */ /* 0x000fe20007ffe0ff */
[----:B--2---:R-:W-:-:S04]  /*0e60*/  FFMA R5, R14, R8, R5 ;  /* 0x000000080e057223 */ /* 0x004fc80000000005 */
[----:B---3--:R-:W-:-:S04]  /*0e70*/  FFMA R5, R18, R12, R5 ;  /* 0x0000000c12057223 */ /* 0x008fc80000000005 */
[----:B----4-:R-:W-:-:S04]  /*0e80*/  FFMA R5, R20, R16, R5 ;  /* 0x0000001014057223 */ /* 0x010fc80000000005 */
[----:B-----5:R-:W-:-:S07]  /*0e90*/  FFMA R5, R22, R26, R5 ;  /* 0x0000001a16057223 */ /* 0x020fce0000000005 */
.L_x_8:
[----:B------:R-:W-:Y:S05]  /*0ea0*/  BSYNC.RECONVERGENT B1 ;  /* 0x0000000000017941 */ /* 0x000fea0003800200 */
.L_x_7:
[----:B------:R-:W-:Y:S05]  /*0eb0*/  @!P0 BRA `(.L_x_6) ;  /* 0x0000000000e88947 */ /* 0x000fea0003800000 */
[----:B------:R-:W-:Y:S01]  /*0ec0*/  ISETP.NE.AND P1, PT, R3, 0x1, PT ;  /* 0x000000010300780c */ /* 0x000fe20003f25270 */
[----:B------:R-:W-:Y:S01]  /*0ed0*/  BSSY.RECONVERGENT B1, `(.L_x_9) ;  /* 0x0000026000017945 */ /* 0x000fe20003800200 */
[----:B------:R-:W-:-:S04]  /*0ee0*/  LOP3.LUT R2, R2, 0x1, RZ, 0xc0, !PT ;  /* 0x0000000102027812 */ /* 0x000fc800078ec0ff */
[----:B------:R-:W-:-:S07]  /*0ef0*/  ISETP.NE.U32.AND P0, PT, R2, 0x1, PT ;  /* 0x000000010200780c */ /* 0x000fce0003f05070 */
[----:B------:R-:W-:Y:S06]  /*0f00*/  @!P1 BRA `(.L_x_10) ;  /* 0x0000000000889947 */ /* 0x000fec0003800000 */
[----:B------:R-:W0:Y:S01]  /*0f10*/  LDCU.128 UR12, c[0x0][0x380] ;  /* 0x00007000ff0c77ac */ /* 0x000e220008000c00 */
[----:B------:R-:W-:Y:S01]  /*0f20*/  VIADD R14, R6, 0x1 ;  /* 0x00000001060e7836 */ /* 0x000fe20000000000 */
[----:B------:R-:W-:Y:S01]  /*0f30*/  SHF.R.S32.HI R7, RZ, 0x1f, R6 ;  /* 0x0000001fff077819 */ /* 0x000fe20000011406 */
[C---:B------:R-:W-:Y:S01]  /*0f40*/  IMAD R4, R0.reuse, UR7, RZ ;  /* 0x0000000700047c24 */ /* 0x040fe2000f8e02ff */
[----:B------:R-:W-:Y:S01]  /*0f50*/  MOV R8, R10 ;  /* 0x0000000a00087202 */ /* 0x000fe20000000f00 */
[----:B------:R-:W-:Y:S01]  /*0f60*/  IMAD.MOV.U32 R9, RZ, RZ, R11 ;  /* 0x000000ffff097224 */ /* 0x000fe200078e000b */
[----:B------:R-:W-:Y:S01]  /*0f70*/  SHF.R.S32.HI R15, RZ, 0x1f, R14 ;  /* 0x0000001fff0f7819 */ /* 0x000fe2000001140e */
[----:B------:R-:W-:-:S04]  /*0f80*/  IMAD.WIDE.U32 R16, R0, UR6, R6 ;  /* 0x0000000600107c25 */ /* 0x000fc8000f8e0006 */
[----:B------:R-:W-:Y:S01]  /*0f90*/  IMAD R13, R7, UR6, RZ ;  /* 0x00000006070d7c24 */ /* 0x000fe2000f8e02ff */
[----:B------:R-:W-:Y:S01]  /*0fa0*/  IADD3 R7, PT, PT, R4, R17, RZ ;  /* 0x0000001104077210 */ /* 0x000fe20007ffe0ff */
[----:B------:R-:W-:Y:S02]  /*0fb0*/  IMAD R21, R15, UR6, RZ ;  /* 0x000000060f157c24 */ /* 0x000fe4000f8e02ff */
[----:B------:R-:W-:Y:S01]  /*0fc0*/  IMAD.WIDE.U32 R2, R6, UR6, R8 ;  /* 0x0000000606027c25 */ /* 0x000fe2000f8e0008 */
[----:B0-----:R-:W-:-:S03]  /*0fd0*/  LEA R12, P1, R16, UR12, 0x2 ;  /* 0x0000000c100c7c11 */ /* 0x001fc6000f8210ff */
[----:B------:R-:W-:Y:S02]  /*0fe0*/  IMAD R19, R6, UR7, R13 ;  /* 0x0000000706137c24 */ /* 0x000fe4000f8e020d */
[----:B------:R-:W-:Y:S01]  /*0ff0*/  IMAD.WIDE.U32 R8, R14, UR6, R8 ;  /* 0x000000060e087c25 */ /* 0x000fe2000f8e0008 */
[----:B------:R-:W-:Y:S02]  /*1000*/  LEA.HI.X R13, R16, UR13, R7, 0x2, P1 ;  /* 0x0000000d100d7c11 */ /* 0x000fe400088f1407 */
[----:B------:R-:W-:Y:S01]  /*1010*/  LEA R16, P1, R2, UR14, 0x2 ;  /* 0x0000000e02107c11 */ /* 0x000fe2000f8210ff */
[----:B------:R-:W-:Y:S01]  /*1020*/  IMAD R21, R14, UR7, R21 ;  /* 0x000000070e157c24 */ /* 0x000fe2000f8e0215 */
[----:B------:R-:W-:Y:S01]  /*1030*/  LEA R18, P3, R8, UR14, 0x2 ;  /* 0x0000000e08127c11 */ /* 0x000fe2000f8610ff */
[----:B------:R-:W-:Y:S01]  /*1040*/  IMAD.WIDE.U32 R14, R0, UR6, R14 ;  /* 0x00000006000e7c25 */ /* 0x000fe2000f8e000e */
[----:B------:R-:W2:Y:S02]  /*1050*/  LDG.E R12, desc[UR4][R12.64] ;  /* 0x000000040c0c7981 */ /* 0x000ea4000c1e1900 */
[----:B------:R-:W-:Y:S01]  /*1060*/  IADD3 R21, PT, PT, R9, R21, RZ ;  /* 0x0000001509157210 */ /* 0x000fe20007ffe0ff */
[----:B------:R-:W-:Y:S01]  /*1070*/  IMAD.IADD R19, R3, 0x1, R19 ;  /* 0x0000000103137824 */ /* 0x000fe200078e0213 */
[----:B------:R-:W-:Y:S01]  /*1080*/  LEA R20, P2, R14, UR12, 0x2 ;  /* 0x0000000c0e147c11 */ /* 0x000fe2000f8410ff */
[----:B------:R-:W-:-:S03]  /*1090*/  IMAD.IADD R3, R4, 0x1, R15 ;  /* 0x0000000104037824 */ /* 0x000fc600078e020f */
[----:B------:R-:W-:Y:S02]  /*10a0*/  LEA.HI.X R17, R2, UR15, R19, 0x2, P1 ;  /* 0x0000000f02117c11 */ /* 0x000fe400088f1413 */
[----:B------:R-:W-:Y:S02]  /*10b0*/  LEA.HI.X R19, R8, UR15, R21, 0x2, P3 ;  /* 0x0000000f08137c11 */ /* 0x000fe400098f1415 */
[----:B------:R-:W-:Y:S01]  /*10c0*/  LEA.HI.X R21, R14, UR13, R3, 0x2, P2 ;  /* 0x0000000d0e157c11 */ /* 0x000fe200090f1403 */
[----:B------:R-:W2:Y:S04]  /*10d0*/  LDG.E R16, desc[UR4][R16.64] ;  /* 0x0000000410107981 */ /* 0x000ea8000c1e1900 */
[----:B------:R-:W3:Y:S04]  /*10e0*/  LDG.E R18, desc[UR4][R18.64] ;  /* 0x0000000412127981 */ /* 0x000ee8000c1e1900 */
[----:B------:R-:W3:Y:S01]  /*10f0*/  LDG.E R20, desc[UR4][R20.64] ;  /* 0x0000000414147981 */ /* 0x000ee2000c1e1900 */
[----:B------:R-:W-:Y:S01]  /*1100*/  IADD3 R6, PT, PT, R6, 0x2, RZ ;  /* 0x0000000206067810 */ /* 0x000fe20007ffe0ff */
[----:B--2---:R-:W-:-:S04]  /*1110*/  FFMA R5, R12, R16, R5 ;  /* 0x000000100c057223 */ /* 0x004fc80000000005 */
[----:B---3--:R-:W-:-:S07]  /*1120*/  FFMA R5, R20, R18, R5 ;  /* 0x0000001214057223 */ /* 0x008fce0000000005 */
.L_x_10:
[----:B------:R-:W-:Y:S05]  /*1130*/  BSYNC.RECONVERGENT B1 ;  /* 0x0000000000017941 */ /* 0x000fea0003800200 */
.L_x_9:
[----:B------:R-:W-:Y:S05]  /*1140*/  @P0 BRA `(.L_x_6) ;  /* 0x0000000000440947 */ /* 0x000fea0003800000 */
[----:B------:R-:W0:Y:S01]  /*1150*/  LDCU.128 UR12, c[0x0][0x380] ;  /* 0x00007000ff0c77ac */ /* 0x000e220008000c00 */
[----:B------:R-:W-:Y:S01]  /*1160*/  SHF.R.S32.HI R7, RZ, 0x1f, R6 ;  /* 0x0000001fff077819 */ /* 0x000fe20000011406 */
[----:B------:R-:W-:Y:S01]  /*1170*/  IMAD.MOV.U32 R8, RZ, RZ, R10 ;  /* 0x000000ffff087224 */ /* 0x000fe200078e000a */
[----:B------:R-:W-:-:S03]  /*1180*/  MOV R9, R11 ;  /* 0x0000000b00097202 */ /* 0x000fc60000000f00 */
[----:B------:R-:W-:Y:S02]  /*1190*/  IMAD R3, R7, UR6, RZ ;  /* 0x0000000607037c24 */ /* 0x000fe4000f8e02ff */
[----:B------:R-:W-:-:S04]  /*11a0*/  IMAD.WIDE.U32 R8, R6, UR6, R8 ;  /* 0x0000000606087c25 */ /* 0x000fc8000f8e0008 */
[----:B------:R-:W-:Y:S02]  /*11b0*/  IMAD R13, R6, UR7, R3 ;  /* 0x00000007060d7c24 */ /* 0x000fe4000f8e0203 */
[----:B------:R-:W-:-:S04]  /*11c0*/  IMAD.WIDE.U32 R2, R0, UR6, R6 ;  /* 0x0000000600027c25 */ /* 0x000fc8000f8e0006 */
[----:B------:R-:W-:Y:S01]  /*11d0*/  IMAD.IADD R7, R9, 0x1, R13 ;  /* 0x0000000109077824 */ /* 0x000fe200078e020d */
[----:B0-----:R-:W-:Y:S01]  /*11e0*/  LEA R12, P1, R8, UR14, 0x2 ;  /* 0x0000000e080c7c11 */ /* 0x001fe2000f8210ff */
[----:B------:R-:W-:Y:S01]  /*11f0*/  IMAD R3, R0, UR7, R3 ;  /* 0x0000000700037c24 */ /* 0x000fe2000f8e0203 */
[----:B------:R-:W-:Y:S02]  /*1200*/  LEA R6, P0, R2, UR12, 0x2 ;  /* 0x0000000c02067c11 */ /* 0x000fe4000f8010ff */
[----:B------:R-:W-:Y:S02]  /*1210*/  LEA.HI.X R13, R8, UR15, R7, 0x2, P1 ;  /* 0x0000000f080d7c11 */ /* 0x000fe400088f1407 */
[----:B------:R-:W-:-:S03]  /*1220*/  LEA.HI.X R7, R2, UR13, R3, 0x2, P0 ;  /* 0x0000000d02077c11 */ /* 0x000fc600080f1403 */
[----:B------:R-:W2:Y:S04]  /*1230*/  LDG.E R12, desc[UR4][R12.64] ;  /* 0x000000040c0c7981 */ /* 0x000ea8000c1e1900 */
[----:B------:R-:W2:Y:S02]  /*1240*/  LDG.E R6, desc[UR4][R6.64] ;  /* 0x0000000406067981 */ /* 0x000ea4000c1e1900 */
[----:B--2---:R-:W-:-:S07]  /*1250*/  FFMA R5, R6, R12, R5 ;  /* 0x0000000c06057223 */ /* 0x004fce0000000005 */
.L_x_6:
[----:B------:R-:W-:Y:S05]  /*1260*/  BSYNC.RECONVERGENT B0 ;  /* 0x0000000000007941 */ /* 0x000fea0003800200 */
.L_x_5:
[----:B------:R-:W0:Y:S01]  /*1270*/  LDCU.64 UR12, c[0x0][0x390] ;  /* 0x00007200ff0c77ac */ /* 0x000e220008000a00 */
[----:B------:R-:W-:Y:S01]  /*1280*/  MOV R2, R10 ;  /* 0x0000000a00027202 */ /* 0x000fe20000000f00 */
[----:B------:R-:W-:-:S04]  /*1290*/  IMAD.MOV.U32 R3, RZ, RZ, R11 ;  /* 0x000000ffff037224 */ /* 0x000fc800078e000b */
[----:B------:R-:W-:-:S04]  /*12a0*/  IMAD.WIDE.U32 R2, R0, UR6, R2 ;  /* 0x0000000600027c25 */ /* 0x000fc8000f8e0002 */
[----:B------:R-:W-:Y:S01]  /*12b0*/  IMAD R3, R0, UR7, R3 ;  /* 0x0000000700037c24 */ /* 0x000fe2000f8e0203 */
[----:B0-----:R-:W-:-:S04]  /*12c0*/  LEA R6, P0, R2, UR12, 0x2 ;  /* 0x0000000c02067c11 */ /* 0x001fc8000f8010ff */
[----:B------:R-:W-:-:S05]  /*12d0*/  LEA.HI.X R7, R2, UR13, R3, 0x2, P0 ;  /* 0x0000000d02077c11 */ /* 0x000fca00080f1403 */
[----:B------:R-:W-:Y:S01]  /*12e0*/  STG.E desc[UR4][R6.64], R5 ;  /* 0x0000000506007986 */ /* 0x000fe2000c101904 */
[----:B------:R-:W-:Y:S05]  /*12f0*/  EXIT ;  /* 0x000000000000794d */ /* 0x000fea0003800000 */
.L_x_0:
[----:B------:R-:W2:Y:S01]  /*1300*/  LDCU.64 UR12, c[0x0][0x390] ;  /* 0x00007200ff0c77ac */ /* 0x000ea20008000a00 */
[----:B------:R-:W-:-:S03]  /*1310*/  HFMA2 R7, -RZ, RZ, 0, 0 ;  /* 0x00000000ff077431 */ /* 0x000fc600000001ff */
[----:B------:R-:W-:-:S04]  /*1320*/  IMAD.WIDE.U32 R2, R0, UR6, R6 ;  /* 0x0000000600027c25 */ /* 0x000fc8000f8e0006 */
[----:B------:R-:W-:Y:S01]  /*1330*/  IMAD R3, R0, UR7, R3 ;  /* 0x0000000700037c24 */ /* 0x000fe2000f8e0203 */
[----:B--2---:R-:W-:-:S04]  /*1340*/  LEA R4, P0, R2, UR12, 0x2 ;  /* 0x0000000c02047c11 */ /* 0x004fc8000f8010ff */
[----:B------:R-:W-:-:S05]  /*1350*/  LEA.HI.X R5, R2, UR13, R3, 0x2, P0 ;  /* 0x0000000d02057c11 */ /* 0x000fca00080f1403 */
[----:B0-----:R-:W-:Y:S01]  /*1360*/  STG.E desc[UR4][R4.64], RZ ;  /* 0x000000ff04007986 */ /* 0x001fe2000c101904 */
[----:B-1----:R-:W-:Y:S05]  /*1370*/  EXIT ;  /* 0x000000000000794d */ /* 0x002fea0003800000 */
.L_x_11:
[----:B------:R-:W-:-:S00]  /*1380*/  BRA `(.L_x_11) ;  /* 0xfffffffc00fc7947 */ /* 0x000fc0000383ffff */
[----:B------:R-:W-:-:S00]  /*1390*/  NOP ;  /* 0x0000000000007918 */ /* 0x000fc00000000000 */
        /* <DEDUP_REMOVED lines=14> */
.L_x_12:


//--------------------- .nv.shared.reserved.0     --------------------------
	.section	.nv.shared.reserved.0,"aw",@nobits
	.weak		__nv_reservedSMEM_offset_0_alias
	.size		__nv_reservedSMEM_offset_0_alias, 0, 64
	.other		__nv_reservedSMEM_offset_0_alias,@"STO_CUDA_RESERVED_SHARED STV_DEFAULT"
__nv_reservedSMEM_offset_0_alias:
	.zero		0
	.zero		64


//--------------------- .nv.constant0._Z19lower_tri_mm_kernelPKfS0_Pfm --------------------------
	.section	.nv.constant0._Z19lower_tri_mm_kernelPKfS0_Pfm,"a",@progbits
	.sectionflags	@""
	.align	4
.nv.constant0._Z19lower_tri_mm_kernelPKfS0_Pfm:
	.zero		928


//--------------------- SYMBOLS --------------------------

	.type		.nv.reservedSmem.offset0,@object
	.size		.nv.reservedSmem.offset0,0x4
